	.headerflags	@"EF_CUDA_TEXMODE_UNIFIED EF_CUDA_64BIT_ADDRESS EF_CUDA_ACCELERATORS EF_CUDA_SM90 EF_CUDA_VIRTUAL_SM(EF_CUDA_SM90)"
	.elftype	@"ET_EXEC"


//--------------------- .nv.info                  --------------------------
	.section	.nv.info,"",@"SHT_CUDA_INFO"
	.align	4


	//----- nvinfo : EIATTR_REGCOUNT
	.align		4
        /*0000*/ 	.byte	0x04, 0x2f
        /*0002*/ 	.short	(.L_1 - .L_0)
	.align		4
.L_0:
        /*0004*/ 	.word	index@(triton_poi_fused_convolution_relu_33)
        /*0008*/ 	.word	0x0000000c


	//----- nvinfo : EIATTR_MIN_STACK_SIZE
	.align		4
.L_1:
        /*000c*/ 	.byte	0x04, 0x12
        /*000e*/ 	.short	(.L_3 - .L_2)
	.align		4
.L_2:
        /*0010*/ 	.word	index@(triton_poi_fused_convolution_relu_33)
        /*0014*/ 	.word	0x00000000


	//----- nvinfo : EIATTR_FRAME_SIZE
	.align		4
.L_3:
        /*0018*/ 	.byte	0x04, 0x11
        /*001a*/ 	.short	(.L_5 - .L_4)
	.align		4
.L_4:
        /*001c*/ 	.word	index@(triton_poi_fused_convolution_relu_33)
        /*0020*/ 	.word	0x00000000


	//----- nvinfo : EIATTR_MIN_STACK_SIZE
	.align		4
.L_5:
        /*0024*/ 	.byte	0x04, 0x12
        /*0026*/ 	.short	(.L_7 - .L_6)
	.align		4
.L_6:
        /*0028*/ 	.word	index@(triton_poi_fused_convolution_relu_33)
        /*002c*/ 	.word	0x00000000
.L_7:


//--------------------- .nv.info.triton_poi_fused_convolution_relu_33 --------------------------
	.section	.nv.info.triton_poi_fused_convolution_relu_33,"",@"SHT_CUDA_INFO"
	.sectionflags	@""
	.align	4


	//----- nvinfo : EIATTR_CUDA_API_VERSION
	.align		4
        /*0000*/ 	.byte	0x04, 0x37
        /*0002*/ 	.short	(.L_9 - .L_8)
.L_8:
        /*0004*/ 	.word	0x0000007c


	//----- nvinfo : EIATTR_KPARAM_INFO
	.align		4
.L_9:
        /*0008*/ 	.byte	0x04, 0x17
        /*000a*/ 	.short	(.L_11 - .L_10)
.L_10:
        /*000c*/ 	.word	0x00000000
        /*0010*/ 	.short	0x0002
        /*0012*/ 	.short	0x0010
        /*0014*/ 	.byte	0x00, 0xf0, 0x11, 0x00


	//----- nvinfo : EIATTR_KPARAM_INFO
	.align		4
.L_11:
        /*0018*/ 	.byte	0x04, 0x17
        /*001a*/ 	.short	(.L_13 - .L_12)
.L_12:
        /*001c*/ 	.word	0x00000000
        /*0020*/ 	.short	0x0001
        /*0022*/ 	.short	0x0008
        /*0024*/ 	.byte	0x00, 0xf4, 0x21, 0x00


	//----- nvinfo : EIATTR_KPARAM_INFO
	.align		4
.L_13:
        /*0028*/ 	.byte	0x04, 0x17
        /*002a*/ 	.short	(.L_15 - .L_14)
.L_14:
        /*002c*/ 	.word	0x00000000
        /*0030*/ 	.short	0x0000
        /*0032*/ 	.short	0x0000
        /*0034*/ 	.byte	0x00, 0xf4, 0x21, 0x00


	//----- nvinfo : EIATTR_SPARSE_MMA_MASK
	.align		4
.L_15:
        /*0038*/ 	.byte	0x03, 0x50
        /*003a*/ 	.short	0x0000


	//----- nvinfo : EIATTR_MAXREG_COUNT
	.align		4
        /*003c*/ 	.byte	0x03, 0x1b
        /*003e*/ 	.short	0x00ff


	//----- nvinfo : EIATTR_EXIT_INSTR_OFFSETS
	.align		4
        /*0040*/ 	.byte	0x04, 0x1c
        /*0042*/ 	.short	(.L_17 - .L_16)


	//   ....[0]....
.L_16:
        /*0044*/ 	.word	0x000001b0


	//----- nvinfo : EIATTR_REQNTID
	.align		4
.L_17:
        /*0048*/ 	.byte	0x04, 0x10
        /*004a*/ 	.short	(.L_19 - .L_18)
.L_18:
        /*004c*/ 	.word	0x00000100
        /*0050*/ 	.word	0x00000001
        /*0054*/ 	.word	0x00000001


	//----- nvinfo : EIATTR_CBANK_PARAM_SIZE
	.align		4
.L_19:
        /*0058*/ 	.byte	0x03, 0x19
        /*005a*/ 	.short	0x0014


	//----- nvinfo : EIATTR_PARAM_CBANK
	.align		4
        /*005c*/ 	.byte	0x04, 0x0a
        /*005e*/ 	.short	(.L_21 - .L_20)
	.align		4
.L_20:
        /*0060*/ 	.word	index@(.nv.constant0.triton_poi_fused_convolution_relu_33)
        /*0064*/ 	.short	0x0210
        /*0066*/ 	.short	0x0014


	//----- nvinfo : EIATTR_SW_WAR
	.align		4
.L_21:
        /*0068*/ 	.byte	0x04, 0x36
        /*006a*/ 	.short	(.L_23 - .L_22)
.L_22:
        /*006c*/ 	.word	0x00000008
.L_23:


//--------------------- .nv.callgraph             --------------------------
	.section	.nv.callgraph,"",@"SHT_CUDA_CALLGRAPH"
	.align	4
	.sectionentsize	8
	.align		4
        /*0000*/ 	.word	0x00000000
	.align		4
        /*0004*/ 	.word	0xffffffff
	.align		4
        /*0008*/ 	.word	0x00000000
	.align		4
        /*000c*/ 	.word	0xfffffffe
	.align		4
        /*0010*/ 	.word	0x00000000
	.align		4
        /*0014*/ 	.word	0xfffffffd
	.align		4
        /*0018*/ 	.word	0x00000000
	.align		4
        /*001c*/ 	.word	0xfffffffc


//--------------------- .text.triton_poi_fused_convolution_relu_33 --------------------------
	.section	.text.triton_poi_fused_convolution_relu_33,"ax",@progbits
	.align	128
        .global         triton_poi_fused_convolution_relu_33
        .type           triton_poi_fused_convolution_relu_33,@function
        .size           triton_poi_fused_convolution_relu_33,(.L_x_1 - triton_poi_fused_convolution_relu_33)
        .other          triton_poi_fused_convolution_relu_33,@"STO_CUDA_ENTRY STV_DEFAULT"
triton_poi_fused_convolution_relu_33:
.text.triton_poi_fused_convolution_relu_33:
[----:B------:R-:W-:Y:S01]  /*0000*/  LDC R1, c[0x0][0x28] ;  /* 0x00000a00ff017b82 */ /* 0x000fe20000000800 */
[----:B------:R-:W1:Y:S07]  /*0010*/  S2R R0, SR_TID.X ;  /* 0x0000000000007919 */ /* 0x000e6e0000002100 */
[----:B------:R-:W2:Y:S01]  /*0020*/  LDC.64 R4, c[0x0][0x218] ;  /* 0x00008600ff047b82 */ /* 0x000ea20000000a00 */
[----:B------:R-:W-:Y:S01]  /*0030*/  ULDC.64 UR4, c[0x0][0x208] ;  /* 0x0000820000047ab9 */ /* 0x000fe20000000a00 */
[----:B------:R-:W3:Y:S06]  /*0040*/  S2R R7, SR_CTAID.X ;  /* 0x0000000000077919 */ /* 0x000eec0000002500 */
[----:B------:R-:W4:Y:S01]  /*0050*/  LDC.64 R2, c[0x0][0x210] ;  /* 0x00008400ff027b82 */ /* 0x000f220000000a00 */
[----:B-1----:R-:W-:Y:S01]  /*0060*/  IMAD.SHL.U32 R0, R0, 0x2, RZ ;  /* 0x0000000200007824 */ /* 0x002fe200078e00ff */
[----:B---3--:R-:W-:-:S04]  /*0070*/  SHF.R.S32.HI R6, RZ, 0x16, R7 ;  /* 0x00000016ff067819 */ /* 0x008fc80000011407 */
[----:B------:R-:W-:Y:S02]  /*0080*/  LOP3.LUT R0, R0, 0x1fe, RZ, 0xc0, !PT ;  /* 0x000001fe00007812 */ /* 0x000fe400078ec0ff */
[----:B------:R-:W-:-:S03]  /*0090*/  SGXT R6, R6, 0x1 ;  /* 0x000000010606781a */ /* 0x000fc60000000200 */
[----:B------:R-:W-:-:S04]  /*00a0*/  IMAD R7, R7, 0x200, R0 ;  /* 0x0000020007077824 */ /* 0x000fc800078e0200 */
[----:B----4-:R-:W-:Y:S01]  /*00b0*/  IMAD.WIDE R2, R7, 0x4, R2 ;  /* 0x0000000407027825 */ /* 0x010fe200078e0202 */
[----:B------:R-:W-:-:S04]  /*00c0*/  LEA.HI R6, R6, R7, RZ, 0x8 ;  /* 0x0000000706067211 */ /* 0x000fc800078f40ff */
[----:B------:R-:W-:-:S04]  /*00d0*/  SHF.R.S32.HI R6, RZ, 0x8, R6 ;  /* 0x00000008ff067819 */ /* 0x000fc80000011406 */
[----:B------:R-:W-:-:S04]  /*00e0*/  LEA.HI R0, R6, R6, RZ, 0x8 ;  /* 0x0000000606007211 */ /* 0x000fc800078f40ff */
[----:B------:R-:W-:-:S05]  /*00f0*/  LOP3.LUT R9, R0, 0xffffff00, RZ, 0xc0, !PT ;  /* 0xffffff0000097812 */ /* 0x000fca00078ec0ff */
[----:B------:R-:W-:Y:S02]  /*0100*/  IMAD.IADD R9, R6, 0x1, -R9 ;  /* 0x0000000106097824 */ /* 0x000fe400078e0a09 */
[----:B------:R-:W3:Y:S02]  /*0110*/  LDG.E.64 R6, desc[UR4][R2.64] ;  /* 0x0000000402067981 */ /* 0x000ee4000c1e1b00 */
[----:B--2---:R-:W-:-:S06]  /*0120*/  IMAD.WIDE R4, R9, 0x4, R4 ;  /* 0x0000000409047825 */ /* 0x004fcc00078e0204 */
[----:B------:R-:W3:Y:S02]  /*0130*/  LDG.E.EL R4, desc[UR4][R4.64] ;  /* 0x0000000404047981 */ /* 0x000ee4000c2e1900 */
[CC--:B---3--:R-:W-:Y:S01]  /*0140*/  FSETP.GEU.AND P0, PT, R6.reuse, -R4.reuse, PT ;  /* 0x800000040600720b */ /* 0x0c8fe20003f0e000 */
[--C-:B------:R-:W-:Y:S01]  /*0150*/  FADD R6, R6, R4.reuse ;  /* 0x0000000406067221 */ /* 0x100fe20000000000 */
[C---:B------:R-:W-:Y:S01]  /*0160*/  FADD R0, R7.reuse, R4 ;  /* 0x0000000407007221 */ /* 0x040fe20000000000 */
[----:B------:R-:W-:-:S03]  /*0170*/  FSETP.GEU.AND P1, PT, R7, -R4, PT ;  /* 0x800000040700720b */ /* 0x000fc60003f2e000 */
[----:B------:R-:W-:Y:S02]  /*0180*/  FSEL R6, R6, RZ, P0 ;  /* 0x000000ff06067208 */ /* 0x000fe40000000000 */
[----:B------:R-:W-:-:S05]  /*0190*/  FSEL R7, R0, RZ, P1 ;  /* 0x000000ff00077208 */ /* 0x000fca0000800000 */
[----:B------:R-:W-:Y:S01]  /*01a0*/  STG.E.64 desc[UR4][R2.64], R6 ;  /* 0x0000000602007986 */ /* 0x000fe2000c101b04 */
[----:B------:R-:W-:Y:S05]  /*01b0*/  EXIT ;  /* 0x000000000000794d */ /* 0x000fea0003800000 */
.L_x_0:
[----:B------:R-:W-:-:S00]  /*01c0*/  BRA `(.L_x_0) ;  /* 0xfffffffc00fc7947 */ /* 0x000fc0000383ffff */
[----:B------:R-:W-:-:S00]  /*01d0*/  NOP ;  /* 0x0000000000007918 */ /* 0x000fc00000000000 */
        /* <DEDUP_REMOVED lines=10> */
.L_x_1:


//--------------------- .nv.constant0.triton_poi_fused_convolution_relu_33 --------------------------
	.section	.nv.constant0.triton_poi_fused_convolution_relu_33,"a",@progbits
	.sectionflags	@""
	.align	4
.nv.constant0.triton_poi_fused_convolution_relu_33:
	.zero		548
